//
// Generated by NVIDIA NVVM Compiler
//
// Compiler Build ID: CL-36424714
// Cuda compilation tools, release 13.0, V13.0.88
// Based on NVVM 20.0.0
//

.version 9.0
.target sm_100
.address_size 64

	// .globl	_Z4convPfS_S_PiS0_
// _ZZ9flat_convPfS_S_PiS0_E11kernel_part has been demoted

.visible .entry _Z4convPfS_S_PiS0_(
	.param .u64 .ptr .align 1 _Z4convPfS_S_PiS0__param_0,
	.param .u64 .ptr .align 1 _Z4convPfS_S_PiS0__param_1,
	.param .u64 .ptr .align 1 _Z4convPfS_S_PiS0__param_2,
	.param .u64 .ptr .align 1 _Z4convPfS_S_PiS0__param_3,
	.param .u64 .ptr .align 1 _Z4convPfS_S_PiS0__param_4
)
{
	.reg .pred 	%p<10>;
	.reg .b32 	%r<31>;
	.reg .b32 	%f<4>;
	.reg .b64 	%rd<13>;
	// demoted variable
	.shared .align 4 .b8 _ZZ9flat_convPfS_S_PiS0_E11kernel_part[108];
	ld.param.u64 	%rd1, [_Z4convPfS_S_PiS0__param_0];
	ld.param.u64 	%rd2, [_Z4convPfS_S_PiS0__param_2];
	ld.param.u64 	%rd3, [_Z4convPfS_S_PiS0__param_3];
	ld.param.u64 	%rd4, [_Z4convPfS_S_PiS0__param_4];
	cvta.to.global.u64 	%rd5, %rd4;
	cvta.to.global.u64 	%rd6, %rd3;
	ld.global.u32 	%r1, [%rd6+8];
	ld.global.u32 	%r2, [%rd5+12];
	mov.u32 	%r3, %ctaid.x;
	mov.u32 	%r9, %tid.x;
	add.s32 	%r10, %r3, %r9;
	add.s32 	%r4, %r10, -1;
	mov.u32 	%r5, %ctaid.y;
	mov.u32 	%r11, %tid.y;
	add.s32 	%r12, %r5, %r11;
	add.s32 	%r6, %r12, -1;
	ld.global.u32 	%r7, [%rd6+4];
	setp.gt.s32 	%p1, %r1, %r4;
	setp.gt.s32 	%p2, %r4, -1;
	and.pred  	%p3, %p2, %p1;
	setp.gt.s32 	%p4, %r7, %r6;
	setp.gt.s32 	%p5, %r6, -1;
	and.pred  	%p6, %p4, %p5;
	and.pred  	%p8, %p3, %p6;
	mov.u32 	%r13, _ZZ9flat_convPfS_S_PiS0_E11kernel_part;
	mad.lo.s32 	%r14, %r11, 36, %r13;
	mad.lo.s32 	%r8, %r9, 12, %r14;
	not.pred 	%p9, %p8;
	@%p9 bra 	$L__BB0_2;
	cvta.to.global.u64 	%rd7, %rd1;
	mov.u32 	%r19, %tid.z;
	mul.lo.s32 	%r20, %r7, %r19;
	mad.lo.s32 	%r21, %r20, %r1, %r6;
	mad.lo.s32 	%r22, %r1, %r4, %r21;
	mul.wide.u32 	%rd8, %r22, 4;
	add.s64 	%rd9, %rd7, %rd8;
	ld.global.f32 	%f1, [%rd9];
	shl.b32 	%r23, %r19, 2;
	add.s32 	%r24, %r8, %r23;
	st.shared.f32 	[%r24], %f1;
	bra.uni 	$L__BB0_3;
$L__BB0_2:
	mov.u32 	%r15, %tid.z;
	shl.b32 	%r16, %r15, 2;
	add.s32 	%r17, %r8, %r16;
	mov.b32 	%r18, 0;
	st.shared.u32 	[%r17], %r18;
$L__BB0_3:
	cvta.to.global.u64 	%rd10, %rd2;
	sub.s32 	%r25, %r1, %r2;
	add.s32 	%r26, %r25, 3;
	mad.lo.s32 	%r27, %r26, %r3, %r5;
	mul.wide.u32 	%rd11, %r27, 4;
	add.s64 	%rd12, %rd10, %rd11;
	mov.u32 	%r28, %tid.z;
	shl.b32 	%r29, %r28, 2;
	add.s32 	%r30, %r8, %r29;
	ld.shared.f32 	%f2, [%r30];
	atom.global.add.f32 	%f3, [%rd12], %f2;
	ret;

}


// ===== COMPILED SASS (sm_100) =====

	.target	sm_100

	.elftype	@"ET_EXEC"


//--------------------- .note.nv.tkinfo           --------------------------
	.section	.note.nv.tkinfo,"",@"SHT_NOTE"
	.sectionflags	@"SHF_NOTE_NV_TKINFO"
	.tkinfo
        /*0018*/ 	.word	0x00000002
        /*0030*/ 	.string	""
        /*0030*/ 	.string	"ptxas"
        /*0030*/ 	.string	"Cuda compilation tools, release 13.0, V13.0.88"
        /*0030*/ 	.string	"Build cuda_13.0.r13.0/compiler.36424714_0"
        /*0030*/ 	.string	"-arch sm_100 -m 64 "



//--------------------- .note.nv.cuinfo           --------------------------
	.section	.note.nv.cuinfo,"",@"SHT_NOTE"
	.sectionflags	@"SHF_NOTE_NV_CUINFO"
        /*0018*/ 	.short	0x0002
        /*001a*/ 	.short	0x0064
        /*001c*/ 	.short	0x0082
	.zero		2


//--------------------- .nv.info                  --------------------------
	.section	.nv.info,"",@"SHT_CUDA_INFO"
	.align	4


	//----- nvinfo : EIATTR_REGCOUNT
	.align		4
        /*0000*/ 	.byte	0x04, 0x2f
        /*0002*/ 	.short	(.L_1 - .L_0)
	.align		4
.L_0:
        /*0004*/ 	.word	index@(_Z4convPfS_S_PiS0_)
        /*0008*/ 	.word	0x00000012


	//----- nvinfo : EIATTR_FRAME_SIZE
	.align		4
.L_1:
        /*000c*/ 	.byte	0x04, 0x11
        /*000e*/ 	.short	(.L_3 - .L_2)
	.align		4
.L_2:
        /*0010*/ 	.word	index@(_Z4convPfS_S_PiS0_)
        /*0014*/ 	.word	0x00000000


	//----- nvinfo : EIATTR_MIN_STACK_SIZE
	.align		4
.L_3:
        /*0018*/ 	.byte	0x04, 0x12
        /*001a*/ 	.short	(.L_5 - .L_4)
	.align		4
.L_4:
        /*001c*/ 	.word	index@(_Z4convPfS_S_PiS0_)
        /*0020*/ 	.word	0x00000000
.L_5:


//--------------------- .nv.compat                --------------------------
	.section	.nv.compat,"",@"SHT_CUDA_COMPAT_INFO"
	.align	4
        /*0000*/ 	.byte	0x02, 0x09, 0x00, 0x00, 0x02, 0x02, 0x01, 0x00, 0x02, 0x05, 0x05, 0x00, 0x03, 0x07, 0x01, 0x01
        /*0010*/ 	.byte	0x02, 0x03, 0x00, 0x00, 0x02, 0x06, 0x01, 0x00, 0x04, 0x0b, 0x08, 0x00, 0x09, 0x00, 0x00, 0x00
        /*0020*/ 	.byte	0x00, 0x00, 0x00, 0x00


//--------------------- .nv.info._Z4convPfS_S_PiS0_ --------------------------
	.section	.nv.info._Z4convPfS_S_PiS0_,"",@"SHT_CUDA_INFO"
	.sectionflags	@""
	.align	4


	//----- nvinfo : EIATTR_CUDA_API_VERSION
	.align		4
        /*0000*/ 	.byte	0x04, 0x37
        /*0002*/ 	.short	(.L_7 - .L_6)
.L_6:
        /*0004*/ 	.word	0x00000082


	//----- nvinfo : EIATTR_KPARAM_INFO
	.align		4
.L_7:
        /*0008*/ 	.byte	0x04, 0x17
        /*000a*/ 	.short	(.L_9 - .L_8)
.L_8:
        /*000c*/ 	.word	0x00000000
        /*0010*/ 	.short	0x0004
        /*0012*/ 	.short	0x0020
        /*0014*/ 	.byte	0x00, 0xf5, 0x21, 0x00


	//----- nvinfo : EIATTR_KPARAM_INFO
	.align		4
.L_9:
        /*0018*/ 	.byte	0x04, 0x17
        /*001a*/ 	.short	(.L_11 - .L_10)
.L_10:
        /*001c*/ 	.word	0x00000000
        /*0020*/ 	.short	0x0003
        /*0022*/ 	.short	0x0018
        /*0024*/ 	.byte	0x00, 0xf5, 0x21, 0x00


	//----- nvinfo : EIATTR_KPARAM_INFO
	.align		4
.L_11:
        /*0028*/ 	.byte	0x04, 0x17
        /*002a*/ 	.short	(.L_13 - .L_12)
.L_12:
        /*002c*/ 	.word	0x00000000
        /*0030*/ 	.short	0x0002
        /*0032*/ 	.short	0x0010
        /*0034*/ 	.byte	0x00, 0xf5, 0x21, 0x00


	//----- nvinfo : EIATTR_KPARAM_INFO
	.align		4
.L_13:
        /*0038*/ 	.byte	0x04, 0x17
        /*003a*/ 	.short	(.L_15 - .L_14)
.L_14:
        /*003c*/ 	.word	0x00000000
        /*0040*/ 	.short	0x0001
        /*0042*/ 	.short	0x0008
        /*0044*/ 	.byte	0x00, 0xf5, 0x21, 0x00


	//----- nvinfo : EIATTR_KPARAM_INFO
	.align		4
.L_15:
        /*0048*/ 	.byte	0x04, 0x17
        /*004a*/ 	.short	(.L_17 - .L_16)
.L_16:
        /*004c*/ 	.word	0x00000000
        /*0050*/ 	.short	0x0000
        /*0052*/ 	.short	0x0000
        /*0054*/ 	.byte	0x00, 0xf5, 0x21, 0x00


	//----- nvinfo : EIATTR_SPARSE_MMA_MASK
	.align		4
.L_17:
        /*0058*/ 	.byte	0x03, 0x50
        /*005a*/ 	.short	0x0000


	//----- nvinfo : EIATTR_MAXREG_COUNT
	.align		4
        /*005c*/ 	.byte	0x03, 0x1b
        /*005e*/ 	.short	0x00ff


	//----- nvinfo : EIATTR_MERCURY_ISA_VERSION
	.align		4
        /*0060*/ 	.byte	0x03, 0x5f
        /*0062*/ 	.short	0x0101


	//----- nvinfo : EIATTR_VRC_CTA_INIT_COUNT
	.align		4
        /*0064*/ 	.byte	0x02, 0x4a
	.zero		1
	.zero		1


	//----- nvinfo : EIATTR_EXIT_INSTR_OFFSETS
	.align		4
        /*0068*/ 	.byte	0x04, 0x1c
        /*006a*/ 	.short	(.L_19 - .L_18)


	//   ....[0]....
.L_18:
        /*006c*/ 	.word	0x00000270


	//----- nvinfo : EIATTR_CBANK_PARAM_SIZE
	.align		4
.L_19:
        /*0070*/ 	.byte	0x03, 0x19
        /*0072*/ 	.short	0x0028


	//----- nvinfo : EIATTR_PARAM_CBANK
	.align		4
        /*0074*/ 	.byte	0x04, 0x0a
        /*0076*/ 	.short	(.L_21 - .L_20)
	.align		4
.L_20:
        /*0078*/ 	.word	index@(.nv.constant0._Z4convPfS_S_PiS0_)
        /*007c*/ 	.short	0x0380
        /*007e*/ 	.short	0x0028


	//----- nvinfo : EIATTR_SW_WAR
	.align		4
.L_21:
        /*0080*/ 	.byte	0x04, 0x36
        /*0082*/ 	.short	(.L_23 - .L_22)
.L_22:
        /*0084*/ 	.word	0x00000008
.L_23:


//--------------------- .nv.callgraph             --------------------------
	.section	.nv.callgraph,"",@"SHT_CUDA_CALLGRAPH"
	.align	4
	.sectionentsize	8
	.align		4
        /*0000*/ 	.word	0x00000000
	.align		4
        /*0004*/ 	.word	0xffffffff
	.align		4
        /*0008*/ 	.word	0x00000000
	.align		4
        /*000c*/ 	.word	0xfffffffe
	.align		4
        /*0010*/ 	.word	0x00000000
	.align		4
        /*0014*/ 	.word	0xfffffffd
	.align		4
        /*0018*/ 	.word	0x00000000
	.align		4
        /*001c*/ 	.word	0xfffffffc


//--------------------- .text._Z4convPfS_S_PiS0_  --------------------------
	.section	.text._Z4convPfS_S_PiS0_,"ax",@progbits
	.align	128
        .global         _Z4convPfS_S_PiS0_
        .type           _Z4convPfS_S_PiS0_,@function
        .size           _Z4convPfS_S_PiS0_,(.L_x_1 - _Z4convPfS_S_PiS0_)
        .other          _Z4convPfS_S_PiS0_,@"STO_CUDA_ENTRY STV_DEFAULT"
_Z4convPfS_S_PiS0_:
.text._Z4convPfS_S_PiS0_:
[----:B------:R-:W-:Y:S08]  /*0000*/  LDC R1, c[0x0][0x37c] ;  /* 0x0000df00ff017b82 */ /* 0x000ff00000000800 */
[----:B------:R-:W0:Y:S01]  /*0010*/  LDC.64 R4, c[0x0][0x398] ;  /* 0x0000e600ff047b82 */ /* 0x000e220000000a00 */
[----:B------:R-:W0:Y:S02]  /*0020*/  LDCU.64 UR4, c[0x0][0x358] ;  /* 0x00006b00ff0477ac */ /* 0x000e240008000a00 */
[----:B0-----:R-:W2:Y:S04]  /*0030*/  LDG.E R0, desc[UR4][R4.64+0x8] ;  /* 0x0000080404007981 */ /* 0x001ea8000c1e1900 */
[----:B------:R-:W3:Y:S01]  /*0040*/  LDG.E R6, desc[UR4][R4.64+0x4] ;  /* 0x0000040404067981 */ /* 0x000ee2000c1e1900 */
[----:B------:R-:W0:Y:S01]  /*0050*/  S2R R13, SR_TID.Y ;  /* 0x00000000000d7919 */ /* 0x000e220000002200 */
[----:B------:R-:W1:Y:S01]  /*0060*/  S2R R10, SR_TID.X ;  /* 0x00000000000a7919 */ /* 0x000e620000002100 */
[----:B------:R-:W1:Y:S01]  /*0070*/  S2R R3, SR_CTAID.X ;  /* 0x0000000000037919 */ /* 0x000e620000002500 */
[----:B------:R-:W0:Y:S01]  /*0080*/  S2R R2, SR_CTAID.Y ;  /* 0x0000000000027919 */ /* 0x000e220000002600 */
[----:B------:R-:W4:Y:S01]  /*0090*/  S2R R15, SR_TID.Z ;  /* 0x00000000000f7919 */ /* 0x000f220000002300 */
[----:B-1----:R-:W-:-:S02]  /*00a0*/  IADD3 R7, PT, PT, R3, -0x1, R10 ;  /* 0xffffffff03077810 */ /* 0x002fc40007ffe00a */
[----:B0-----:R-:W-:-:S04]  /*00b0*/  IADD3 R9, PT, PT, R2, -0x1, R13 ;  /* 0xffffffff02097810 */ /* 0x001fc80007ffe00d */
[----:B------:R-:W-:Y:S02]  /*00c0*/  ISETP.GT.AND P0, PT, R9, -0x1, PT ;  /* 0xffffffff0900780c */ /* 0x000fe40003f04270 */
[----:B--2---:R-:W-:-:S04]  /*00d0*/  ISETP.GT.AND P1, PT, R0, R7, PT ;  /* 0x000000070000720c */ /* 0x004fc80003f24270 */
[----:B------:R-:W-:Y:S02]  /*00e0*/  ISETP.GT.AND P1, PT, R7, -0x1, P1 ;  /* 0xffffffff0700780c */ /* 0x000fe40000f24270 */
[----:B---3--:R-:W-:-:S04]  /*00f0*/  ISETP.GT.AND P0, PT, R6, R9, P0 ;  /* 0x000000090600720c */ /* 0x008fc80000704270 */
[----:B------:R-:W-:-:S13]  /*0100*/  PLOP3.LUT P0, PT, P1, P0, PT, 0x80, 0x8 ;  /* 0x000000000008781c */ /* 0x000fda0000f01070 */
[----:B------:R-:W0:Y:S01]  /*0110*/  @P0 LDC.64 R4, c[0x0][0x380] ;  /* 0x0000e000ff040b82 */ /* 0x000e220000000a00 */
[----:B----4-:R-:W-:-:S04]  /*0120*/  @P0 IMAD R6, R6, R15, RZ ;  /* 0x0000000f06060224 */ /* 0x010fc800078e02ff */
[----:B------:R-:W-:-:S04]  /*0130*/  @P0 IMAD R6, R0, R6, R9 ;  /* 0x0000000600060224 */ /* 0x000fc800078e0209 */
[----:B------:R-:W-:-:S04]  /*0140*/  @P0 IMAD R7, R0, R7, R6 ;  /* 0x0000000700070224 */ /* 0x000fc800078e0206 */
[----:B0-----:R-:W-:-:S05]  /*0150*/  @P0 IMAD.WIDE.U32 R4, R7, 0x4, R4 ;  /* 0x0000000407040825 */ /* 0x001fca00078e0004 */
[----:B------:R0:W2:Y:S01]  /*0160*/  @P0 LDG.E R9, desc[UR4][R4.64] ;  /* 0x0000000404090981 */ /* 0x0000a2000c1e1900 */
[----:B------:R-:W1:Y:S01]  /*0170*/  LDC.64 R6, c[0x0][0x3a0] ;  /* 0x0000e800ff067b82 */ /* 0x000e620000000a00 */
[----:B------:R-:W3:Y:S01]  /*0180*/  S2R R11, SR_CgaCtaId ;  /* 0x00000000000b7919 */ /* 0x000ee20000008800 */
[----:B------:R-:W-:-:S06]  /*0190*/  MOV R8, 0x400 ;  /* 0x0000040000087802 */ /* 0x000fcc0000000f00 */
[----:B0-----:R-:W0:Y:S01]  /*01a0*/  LDC.64 R4, c[0x0][0x390] ;  /* 0x0000e400ff047b82 */ /* 0x001e220000000a00 */
[----:B-1----:R-:W4:Y:S01]  /*01b0*/  LDG.E R7, desc[UR4][R6.64+0xc] ;  /* 0x00000c0406077981 */ /* 0x002f22000c1e1900 */
[----:B---3--:R-:W-:-:S05]  /*01c0*/  LEA R8, R11, R8, 0x18 ;  /* 0x000000080b087211 */ /* 0x008fca00078ec0ff */
[----:B------:R-:W-:-:S04]  /*01d0*/  IMAD R8, R13, 0x24, R8 ;  /* 0x000000240d087824 */ /* 0x000fc800078e0208 */
[----:B------:R-:W-:-:S04]  /*01e0*/  IMAD R8, R10, 0xc, R8 ;  /* 0x0000000c0a087824 */ /* 0x000fc800078e0208 */
[----:B------:R-:W-:-:S05]  /*01f0*/  IMAD R8, R15, 0x4, R8 ;  /* 0x000000040f087824 */ /* 0x000fca00078e0208 */
[----:B--2---:R-:W-:Y:S04]  /*0200*/  @P0 STS [R8], R9 ;  /* 0x0000000908000388 */ /* 0x004fe80000000800 */
[----:B------:R-:W-:Y:S04]  /*0210*/  @!P0 STS [R8], RZ ;  /* 0x000000ff08008388 */ /* 0x000fe80000000800 */
[----:B------:R-:W1:Y:S01]  /*0220*/  LDS R11, [R8] ;  /* 0x00000000080b7984 */ /* 0x000e620000000800 */
[----:B----4-:R-:W-:-:S05]  /*0230*/  IADD3 R7, PT, PT, R0, 0x3, -R7 ;  /* 0x0000000300077810 */ /* 0x010fca0007ffe807 */
[----:B------:R-:W-:-:S04]  /*0240*/  IMAD R3, R7, R3, R2 ;  /* 0x0000000307037224 */ /* 0x000fc800078e0202 */
[----:B0-----:R-:W-:-:S05]  /*0250*/  IMAD.WIDE.U32 R2, R3, 0x4, R4 ;  /* 0x0000000403027825 */ /* 0x001fca00078e0004 */
[----:B-1----:R-:W-:Y:S01]  /*0260*/  REDG.E.ADD.F32.FTZ.RN.STRONG.GPU desc[UR4][R2.64], R11 ;  /* 0x0000000b020079a6 */ /* 0x002fe2000c12f304 */
[----:B------:R-:W-:Y:S05]  /*0270*/  EXIT ;  /* 0x000000000000794d */ /* 0x000fea0003800000 */
.L_x_0:
[----:B------:R-:W-:-:S00]  /*0280*/  BRA `(.L_x_0) ;  /* 0xfffffffc00fc7947 */ /* 0x000fc0000383ffff */
[----:B------:R-:W-:-:S00]  /*0290*/  NOP ;  /* 0x0000000000007918 */ /* 0x000fc00000000000 */
        /* <DEDUP_REMOVED lines=14> */
.L_x_1:


//--------------------- .nv.shared._Z4convPfS_S_PiS0_ --------------------------
	.section	.nv.shared._Z4convPfS_S_PiS0_,"aw",@nobits
	.sectionflags	@""
	.align	4
.nv.shared._Z4convPfS_S_PiS0_:
	.zero		1132


//--------------------- .nv.shared.reserved.0     --------------------------
	.section	.nv.shared.reserved.0,"aw",@nobits
	.weak		__nv_reservedSMEM_offset_0_alias
	.size		__nv_reservedSMEM_offset_0_alias, 0, 64
	.other		__nv_reservedSMEM_offset_0_alias,@"STO_CUDA_RESERVED_SHARED STV_DEFAULT"
__nv_reservedSMEM_offset_0_alias:
	.zero		0
	.zero		64


//--------------------- .nv.constant0._Z4convPfS_S_PiS0_ --------------------------
	.section	.nv.constant0._Z4convPfS_S_PiS0_,"a",@progbits
	.sectionflags	@""
	.align	4
.nv.constant0._Z4convPfS_S_PiS0_:
	.zero		936


//--------------------- SYMBOLS --------------------------

	.type		.nv.reservedSmem.offset0,@object
	.size		.nv.reservedSmem.offset0,0x4
	.type		.nv.reservedSmem.cap,@object
	.size		.nv.reservedSmem.cap,0x4
